	.headerflags	@"EF_CUDA_TEXMODE_UNIFIED EF_CUDA_64BIT_ADDRESS EF_CUDA_ACCELERATORS EF_CUDA_SM90 EF_CUDA_VIRTUAL_SM(EF_CUDA_SM90)"
	.elftype	@"ET_EXEC"


//--------------------- .nv.info                  --------------------------
	.section	.nv.info,"",@"SHT_CUDA_INFO"
	.align	4


	//----- nvinfo : EIATTR_REGCOUNT
	.align		4
        /*0000*/ 	.byte	0x04, 0x2f
        /*0002*/ 	.short	(.L_1 - .L_0)
	.align		4
.L_0:
        /*0004*/ 	.word	index@(triton_per_fused_mean_mul_sigmoid_0)
        /*0008*/ 	.word	0x00000011


	//----- nvinfo : EIATTR_MIN_STACK_SIZE
	.align		4
.L_1:
        /*000c*/ 	.byte	0x04, 0x12
        /*000e*/ 	.short	(.L_3 - .L_2)
	.align		4
.L_2:
        /*0010*/ 	.word	index@(triton_per_fused_mean_mul_sigmoid_0)
        /*0014*/ 	.word	0x00000000


	//----- nvinfo : EIATTR_FRAME_SIZE
	.align		4
.L_3:
        /*0018*/ 	.byte	0x04, 0x11
        /*001a*/ 	.short	(.L_5 - .L_4)
	.align		4
.L_4:
        /*001c*/ 	.word	index@(triton_per_fused_mean_mul_sigmoid_0)
        /*0020*/ 	.word	0x00000000


	//----- nvinfo : EIATTR_MIN_STACK_SIZE
	.align		4
.L_5:
        /*0024*/ 	.byte	0x04, 0x12
        /*0026*/ 	.short	(.L_7 - .L_6)
	.align		4
.L_6:
        /*0028*/ 	.word	index@(triton_per_fused_mean_mul_sigmoid_0)
        /*002c*/ 	.word	0x00000000
.L_7:


//--------------------- .nv.info.triton_per_fused_mean_mul_sigmoid_0 --------------------------
	.section	.nv.info.triton_per_fused_mean_mul_sigmoid_0,"",@"SHT_CUDA_INFO"
	.sectionflags	@""
	.align	4


	//----- nvinfo : EIATTR_CUDA_API_VERSION
	.align		4
        /*0000*/ 	.byte	0x04, 0x37
        /*0002*/ 	.short	(.L_9 - .L_8)
.L_8:
        /*0004*/ 	.word	0x0000007c


	//----- nvinfo : EIATTR_KPARAM_INFO
	.align		4
.L_9:
        /*0008*/ 	.byte	0x04, 0x17
        /*000a*/ 	.short	(.L_11 - .L_10)
.L_10:
        /*000c*/ 	.word	0x00000000
        /*0010*/ 	.short	0x0005
        /*0012*/ 	.short	0x0024
        /*0014*/ 	.byte	0x00, 0xf0, 0x11, 0x00


	//----- nvinfo : EIATTR_KPARAM_INFO
	.align		4
.L_11:
        /*0018*/ 	.byte	0x04, 0x17
        /*001a*/ 	.short	(.L_13 - .L_12)
.L_12:
        /*001c*/ 	.word	0x00000000
        /*0020*/ 	.short	0x0004
        /*0022*/ 	.short	0x0020
        /*0024*/ 	.byte	0x00, 0xf0, 0x11, 0x00


	//----- nvinfo : EIATTR_KPARAM_INFO
	.align		4
.L_13:
        /*0028*/ 	.byte	0x04, 0x17
        /*002a*/ 	.short	(.L_15 - .L_14)
.L_14:
        /*002c*/ 	.word	0x00000000
        /*0030*/ 	.short	0x0003
        /*0032*/ 	.short	0x0018
        /*0034*/ 	.byte	0x00, 0xf4, 0x21, 0x00


	//----- nvinfo : EIATTR_KPARAM_INFO
	.align		4
.L_15:
        /*0038*/ 	.byte	0x04, 0x17
        /*003a*/ 	.short	(.L_17 - .L_16)
.L_16:
        /*003c*/ 	.word	0x00000000
        /*0040*/ 	.short	0x0002
        /*0042*/ 	.short	0x0010
        /*0044*/ 	.byte	0x00, 0xf4, 0x21, 0x00


	//----- nvinfo : EIATTR_KPARAM_INFO
	.align		4
.L_17:
        /*0048*/ 	.byte	0x04, 0x17
        /*004a*/ 	.short	(.L_19 - .L_18)
.L_18:
        /*004c*/ 	.word	0x00000000
        /*0050*/ 	.short	0x0001
        /*0052*/ 	.short	0x0008
        /*0054*/ 	.byte	0x00, 0xf4, 0x21, 0x00


	//----- nvinfo : EIATTR_KPARAM_INFO
	.align		4
.L_19:
        /*0058*/ 	.byte	0x04, 0x17
        /*005a*/ 	.short	(.L_21 - .L_20)
.L_20:
        /*005c*/ 	.word	0x00000000
        /*0060*/ 	.short	0x0000
        /*0062*/ 	.short	0x0000
        /*0064*/ 	.byte	0x00, 0xf4, 0x21, 0x00


	//----- nvinfo : EIATTR_SPARSE_MMA_MASK
	.align		4
.L_21:
        /*0068*/ 	.byte	0x03, 0x50
        /*006a*/ 	.short	0x0000


	//----- nvinfo : EIATTR_MAXREG_COUNT
	.align		4
        /*006c*/ 	.byte	0x03, 0x1b
        /*006e*/ 	.short	0x00ff


	//----- nvinfo : EIATTR_COOP_GROUP_MASK_REGIDS
	.align		4
        /*0070*/ 	.byte	0x04, 0x29
        /*0072*/ 	.short	(.L_23 - .L_22)


	//   ....[0]....
.L_22:
        /*0074*/ 	.word	0xffffffff


	//   ....[1]....
        /*0078*/ 	.word	0xffffffff


	//   ....[2]....
        /*007c*/ 	.word	0xffffffff


	//   ....[3]....
        /*0080*/ 	.word	0xffffffff


	//----- nvinfo : EIATTR_COOP_GROUP_INSTR_OFFSETS
	.align		4
.L_23:
        /*0084*/ 	.byte	0x04, 0x28
        /*0086*/ 	.short	(.L_25 - .L_24)


	//   ....[0]....
.L_24:
        /*0088*/ 	.word	0x00000140


	//   ....[1]....
        /*008c*/ 	.word	0x000001a0


	//   ....[2]....
        /*0090*/ 	.word	0x00000200


	//   ....[3]....
        /*0094*/ 	.word	0x000002c0


	//----- nvinfo : EIATTR_EXIT_INSTR_OFFSETS
	.align		4
.L_25:
        /*0098*/ 	.byte	0x04, 0x1c
        /*009a*/ 	.short	(.L_27 - .L_26)


	//   ....[0]....
.L_26:
        /*009c*/ 	.word	0x00000330


	//   ....[1]....
        /*00a0*/ 	.word	0x00000360


	//----- nvinfo : EIATTR_REQNTID
	.align		4
.L_27:
        /*00a4*/ 	.byte	0x04, 0x10
        /*00a6*/ 	.short	(.L_29 - .L_28)
.L_28:
        /*00a8*/ 	.word	0x00000040
        /*00ac*/ 	.word	0x00000001
        /*00b0*/ 	.word	0x00000001


	//----- nvinfo : EIATTR_CBANK_PARAM_SIZE
	.align		4
.L_29:
        /*00b4*/ 	.byte	0x03, 0x19
        /*00b6*/ 	.short	0x0028


	//----- nvinfo : EIATTR_PARAM_CBANK
	.align		4
        /*00b8*/ 	.byte	0x04, 0x0a
        /*00ba*/ 	.short	(.L_31 - .L_30)
	.align		4
.L_30:
        /*00bc*/ 	.word	index@(.nv.constant0.triton_per_fused_mean_mul_sigmoid_0)
        /*00c0*/ 	.short	0x0210
        /*00c2*/ 	.short	0x0028


	//----- nvinfo : EIATTR_SW_WAR
	.align		4
.L_31:
        /*00c4*/ 	.byte	0x04, 0x36
        /*00c6*/ 	.short	(.L_33 - .L_32)
.L_32:
        /*00c8*/ 	.word	0x00000008
.L_33:


//--------------------- .nv.callgraph             --------------------------
	.section	.nv.callgraph,"",@"SHT_CUDA_CALLGRAPH"
	.align	4
	.sectionentsize	8
	.align		4
        /*0000*/ 	.word	0x00000000
	.align		4
        /*0004*/ 	.word	0xffffffff
	.align		4
        /*0008*/ 	.word	0x00000000
	.align		4
        /*000c*/ 	.word	0xfffffffe
	.align		4
        /*0010*/ 	.word	0x00000000
	.align		4
        /*0014*/ 	.word	0xfffffffd
	.align		4
        /*0018*/ 	.word	0x00000000
	.align		4
        /*001c*/ 	.word	0xfffffffc


//--------------------- .text.triton_per_fused_mean_mul_sigmoid_0 --------------------------
	.section	.text.triton_per_fused_mean_mul_sigmoid_0,"ax",@progbits
	.sectionflags	@"SHF_BARRIERS=1"
	.align	128
        .global         triton_per_fused_mean_mul_sigmoid_0
        .type           triton_per_fused_mean_mul_sigmoid_0,@function
        .size           triton_per_fused_mean_mul_sigmoid_0,(.L_x_1 - triton_per_fused_mean_mul_sigmoid_0)
        .other          triton_per_fused_mean_mul_sigmoid_0,@"STO_CUDA_ENTRY STV_DEFAULT"
triton_per_fused_mean_mul_sigmoid_0:
.text.triton_per_fused_mean_mul_sigmoid_0:
[----:B------:R-:W0:Y:S02]  /*0000*/  LDC R1, c[0x0][0x28] ;  /* 0x00000a00ff017b82 */ /* 0x000e240000000800 */
[----:B------:R-:W1:Y:S01]  /*0010*/  S2R R12, SR_TID.X ;  /* 0x00000000000c7919 */ /* 0x000e620000002100 */
[----:B------:R-:W2:Y:S01]  /*0020*/  LDC.64 R4, c[0x0][0x218] ;  /* 0x00008600ff047b82 */ /* 0x000ea20000000a00 */
[----:B------:R-:W-:Y:S01]  /*0030*/  ULDC.64 UR4, c[0x0][0x208] ;  /* 0x0000820000047ab9 */ /* 0x000fe20000000a00 */
[----:B------:R-:W3:Y:S06]  /*0040*/  S2R R0, SR_CTAID.X ;  /* 0x0000000000007919 */ /* 0x000eec0000002500 */
[----:B------:R-:W4:Y:S01]  /*0050*/  LDC.64 R6, c[0x0][0x220] ;  /* 0x00008800ff067b82 */ /* 0x000f220000000a00 */
[----:B------:R-:W-:-:S02]  /*0060*/  CS2R R8, SRZ ;  /* 0x0000000000087805 */ /* 0x000fc4000001ff00 */
[----:B-1----:R-:W-:Y:S02]  /*0070*/  LOP3.LUT R3, R12, 0xf, RZ, 0xc0, !PT ;  /* 0x0000000f0c037812 */ /* 0x002fe400078ec0ff */
[C---:B---3--:R-:W-:Y:S02]  /*0080*/  ISETP.GE.AND P1, PT, R0.reuse, 0x10, PT ;  /* 0x000000100000780c */ /* 0x048fe40003f26270 */
[----:B------:R-:W-:Y:S01]  /*0090*/  LEA R2, R0, R3, 0x4 ;  /* 0x0000000300027211 */ /* 0x000fe200078e20ff */
[----:B------:R-:W-:-:S04]  /*00a0*/  HFMA2.MMA R3, -RZ, RZ, 0, 0 ;  /* 0x00000000ff037435 */ /* 0x000fc800000001ff */
[----:B--2---:R-:W-:-:S06]  /*00b0*/  IMAD.WIDE R4, R2, 0x4, R4 ;  /* 0x0000000402047825 */ /* 0x004fcc00078e0204 */
[----:B------:R-:W2:Y:S01]  /*00c0*/  @!P1 LDG.E R3, desc[UR4][R4.64] ;  /* 0x0000000404039981 */ /* 0x000ea2000c1e1900 */
[----:B----4-:R-:W-:-:S03]  /*00d0*/  IMAD.WIDE R6, R0, 0x4, R6 ;  /* 0x0000000400067825 */ /* 0x010fc600078e0206 */
[----:B------:R1:W3:Y:S04]  /*00e0*/  @!P1 LDG.E R8, desc[UR4][R4.64] ;  /* 0x0000000404089981 */ /* 0x0002e8000c1e1900 */
[----:B------:R-:W4:Y:S01]  /*00f0*/  @!P1 LDG.E.EL R9, desc[UR4][R6.64] ;  /* 0x0000000406099981 */ /* 0x000f22000c2e1900 */
[----:B------:R-:W-:Y:S02]  /*0100*/  MOV R14, 0x3e800000 ;  /* 0x3e800000000e7802 */ /* 0x000fe40000000f00 */
[----:B--2---:R-:W-:-:S04]  /*0110*/  SEL R3, R3, RZ, !P1 ;  /* 0x000000ff03037207 */ /* 0x004fc80004800000 */
[----:B------:R-:W-:Y:S01]  /*0120*/  FSEL R3, R3, RZ, !P1 ;  /* 0x000000ff03037208 */ /* 0x000fe20004800000 */
[----:B----4-:R-:W-:-:S04]  /*0130*/  FADD R9, RZ, -R9 ;  /* 0x80000009ff097221 */ /* 0x010fc80000000000 */
[----:B------:R-:W2:Y:S01]  /*0140*/  SHFL.BFLY PT, R10, R3, 0x8, 0x1f ;  /* 0x0d001f00030a7f89 */ /* 0x000ea200000e0000 */
[----:B------:R-:W-:-:S05]  /*0150*/  FMUL R11, R9, 1.4426950216293334961 ;  /* 0x3fb8aa3b090b7820 */ /* 0x000fca0000400000 */
[----:B------:R-:W-:-:S13]  /*0160*/  FSETP.GEU.AND P0, PT, R11, -126, PT ;  /* 0xc2fc00000b00780b */ /* 0x000fda0003f0e000 */
[----:B------:R-:W-:Y:S01]  /*0170*/  @!P0 FMUL R11, R11, 0.5 ;  /* 0x3f0000000b0b8820 */ /* 0x000fe20000400000 */
[----:B--2---:R-:W-:-:S03]  /*0180*/  FADD R10, R3, R10 ;  /* 0x0000000a030a7221 */ /* 0x004fc60000000000 */
[----:B------:R-:W2:Y:S02]  /*0190*/  MUFU.EX2 R6, R11 ;  /* 0x0000000b00067308 */ /* 0x000ea40000000800 */
[----:B------:R-:W4:Y:S01]  /*01a0*/  SHFL.BFLY PT, R9, R10, 0x4, 0x1f ;  /* 0x0c801f000a097f89 */ /* 0x000f2200000e0000 */
[----:B--2---:R-:W-:-:S04]  /*01b0*/  @!P0 FMUL R6, R6, R6 ;  /* 0x0000000606068220 */ /* 0x004fc80000400000 */
[----:B------:R-:W-:Y:S02]  /*01c0*/  FADD R13, R6, 1 ;  /* 0x3f800000060d7421 */ /* 0x000fe40000000000 */
[----:B------:R-:W2:Y:S03]  /*01d0*/  LDC.64 R6, c[0x0][0x228] ;  /* 0x00008a00ff067b82 */ /* 0x000ea60000000a00 */
[----:B------:R-:W-:Y:S01]  /*01e0*/  FSETP.GT.AND P2, PT, R13, 8.50705917302346158658e+37, PT ;  /* 0x7e8000000d00780b */ /* 0x000fe20003f44000 */
[----:B----4-:R-:W-:-:S05]  /*01f0*/  FADD R9, R10, R9 ;  /* 0x000000090a097221 */ /* 0x010fca0000000000 */
[----:B-1----:R-:W1:Y:S07]  /*0200*/  SHFL.BFLY PT, R4, R9, 0x2, 0x1f ;  /* 0x0c401f0009047f89 */ /* 0x002e6e00000e0000 */
[----:B------:R-:W-:-:S06]  /*0210*/  @P2 FMUL R13, R13, 0.25 ;  /* 0x3e8000000d0d2820 */ /* 0x000fcc0000400000 */
[----:B------:R-:W4:Y:S01]  /*0220*/  MUFU.RCP R13, R13 ;  /* 0x0000000d000d7308 */ /* 0x000f220000001000 */
[----:B------:R-:W-:Y:S02]  /*0230*/  LOP3.LUT P0, RZ, R12, 0x30, RZ, 0xc0, !PT ;  /* 0x000000300cff7812 */ /* 0x000fe4000780c0ff */
[----:B------:R-:W-:Y:S02]  /*0240*/  FSEL R14, R14, 1, P2 ;  /* 0x3f8000000e0e7808 */ /* 0x000fe40001000000 */
[----:B------:R-:W-:Y:S01]  /*0250*/  ISETP.LT.AND P0, PT, R0, 0x10, !P0 ;  /* 0x000000100000780c */ /* 0x000fe20004701270 */
[----:B--2---:R-:W-:-:S04]  /*0260*/  IMAD.WIDE R6, R2, 0x4, R6 ;  /* 0x0000000402067825 */ /* 0x004fc800078e0206 */
[----:B-1----:R-:W-:Y:S01]  /*0270*/  FADD R3, R9, R4 ;  /* 0x0000000409037221 */ /* 0x002fe20000000000 */
[----:B---3--:R-:W-:Y:S01]  /*0280*/  SEL R9, R8, RZ, !P1 ;  /* 0x000000ff08097207 */ /* 0x008fe20004800000 */
[----:B----4-:R-:W-:Y:S01]  /*0290*/  FMUL R14, R13, R14 ;  /* 0x0000000e0d0e7220 */ /* 0x010fe20000400000 */
[----:B------:R-:W1:Y:S03]  /*02a0*/  LDC.64 R4, c[0x0][0x210] ;  /* 0x00008400ff047b82 */ /* 0x000e660000000a00 */
[----:B------:R-:W-:Y:S01]  /*02b0*/  FMUL R9, R9, R14 ;  /* 0x0000000e09097220 */ /* 0x000fe20000400000 */
[----:B------:R-:W2:Y:S04]  /*02c0*/  SHFL.BFLY PT, R10, R3, 0x1, 0x1f ;  /* 0x0c201f00030a7f89 */ /* 0x000ea800000e0000 */
[----:B------:R3:W-:Y:S01]  /*02d0*/  @P0 STG.E desc[UR4][R6.64], R9 ;  /* 0x0000000906000986 */ /* 0x0007e2000c101904 */
[----:B------:R-:W-:Y:S01]  /*02e0*/  BAR.SYNC.DEFER_BLOCKING 0x0 ;  /* 0x0000000000007b1d */ /* 0x000fe20000010000 */
[----:B------:R-:W-:-:S04]  /*02f0*/  LOP3.LUT P1, RZ, R12, 0x3f, RZ, 0xc0, !PT ;  /* 0x0000003f0cff7812 */ /* 0x000fc8000782c0ff */
[C---:B------:R-:W-:Y:S01]  /*0300*/  ISETP.LT.AND P1, PT, R0.reuse, 0x10, !P1 ;  /* 0x000000100000780c */ /* 0x040fe20004f21270 */
[----:B-1----:R-:W-:-:S04]  /*0310*/  IMAD.WIDE R4, R0, 0x4, R4 ;  /* 0x0000000400047825 */ /* 0x002fc800078e0204 */
[----:B--2---:R-:W-:-:S08]  /*0320*/  FADD R10, R3, R10 ;  /* 0x0000000a030a7221 */ /* 0x004fd00000000000 */
[----:B---3--:R-:W-:Y:S05]  /*0330*/  @!P1 EXIT ;  /* 0x000000000000994d */ /* 0x008fea0003800000 */
[----:B------:R-:W-:-:S05]  /*0340*/  FMUL R3, R10, 0.0625 ;  /* 0x3d8000000a037820 */ /* 0x000fca0000400000 */
[----:B------:R-:W-:Y:S01]  /*0350*/  STG.E desc[UR4][R4.64], R3 ;  /* 0x0000000304007986 */ /* 0x000fe2000c101904 */
[----:B------:R-:W-:Y:S05]  /*0360*/  EXIT ;  /* 0x000000000000794d */ /* 0x000fea0003800000 */
.L_x_0:
[----:B------:R-:W-:-:S00]  /*0370*/  BRA `(.L_x_0) ;  /* 0xfffffffc00fc7947 */ /* 0x000fc0000383ffff */
[----:B------:R-:W-:-:S00]  /*0380*/  NOP ;  /* 0x0000000000007918 */ /* 0x000fc00000000000 */
[----:B------:R-:W-:-:S00]  /*0390*/  NOP ;  /* 0x0000000000007918 */ /* 0x000fc00000000000 */
[----:B------:R-:W-:-:S00]  /*03a0*/  NOP ;  /* 0x0000000000007918 */ /* 0x000fc00000000000 */
[----:B------:R-:W-:-:S00]  /*03b0*/  NOP ;  /* 0x0000000000007918 */ /* 0x000fc00000000000 */
[----:B------:R-:W-:-:S00]  /*03c0*/  NOP ;  /* 0x0000000000007918 */ /* 0x000fc00000000000 */
[----:B------:R-:W-:-:S00]  /*03d0*/  NOP ;  /* 0x0000000000007918 */ /* 0x000fc00000000000 */
[----:B------:R-:W-:-:S00]  /*03e0*/  NOP ;  /* 0x0000000000007918 */ /* 0x000fc00000000000 */
[----:B------:R-:W-:-:S00]  /*03f0*/  NOP ;  /* 0x0000000000007918 */ /* 0x000fc00000000000 */
.L_x_1:


//--------------------- .nv.constant0.triton_per_fused_mean_mul_sigmoid_0 --------------------------
	.section	.nv.constant0.triton_per_fused_mean_mul_sigmoid_0,"a",@progbits
	.sectionflags	@""
	.align	4
.nv.constant0.triton_per_fused_mean_mul_sigmoid_0:
	.zero		568
